//
// Generated by NVIDIA NVVM Compiler
//
// Compiler Build ID: CL-36424714
// Cuda compilation tools, release 13.0, V13.0.88
// Based on NVVM 20.0.0
//

.version 9.0
.target sm_100
.address_size 64

	// .globl	_Z21pixelMultiplierKernelPiS_ii

.visible .entry _Z21pixelMultiplierKernelPiS_ii(
	.param .u64 .ptr .align 1 _Z21pixelMultiplierKernelPiS_ii_param_0,
	.param .u64 .ptr .align 1 _Z21pixelMultiplierKernelPiS_ii_param_1,
	.param .u32 _Z21pixelMultiplierKernelPiS_ii_param_2,
	.param .u32 _Z21pixelMultiplierKernelPiS_ii_param_3
)
{
	.reg .pred 	%p<4>;
	.reg .b32 	%r<16>;
	.reg .b64 	%rd<8>;

	ld.param.u64 	%rd1, [_Z21pixelMultiplierKernelPiS_ii_param_0];
	ld.param.u64 	%rd2, [_Z21pixelMultiplierKernelPiS_ii_param_1];
	ld.param.u32 	%r3, [_Z21pixelMultiplierKernelPiS_ii_param_2];
	ld.param.u32 	%r4, [_Z21pixelMultiplierKernelPiS_ii_param_3];
	mov.u32 	%r6, %tid.x;
	mov.u32 	%r7, %ntid.x;
	mov.u32 	%r8, %ctaid.x;
	mad.lo.s32 	%r1, %r7, %r8, %r6;
	mov.u32 	%r9, %tid.y;
	mov.u32 	%r10, %ntid.y;
	mov.u32 	%r11, %ctaid.y;
	mad.lo.s32 	%r12, %r10, %r11, %r9;
	setp.ge.s32 	%p1, %r1, %r3;
	setp.ge.s32 	%p2, %r12, %r4;
	or.pred  	%p3, %p1, %p2;
	@%p3 bra 	$L__BB0_2;
	cvta.to.global.u64 	%rd3, %rd1;
	cvta.to.global.u64 	%rd4, %rd2;
	mad.lo.s32 	%r13, %r3, %r12, %r1;
	mul.wide.s32 	%rd5, %r13, 4;
	add.s64 	%rd6, %rd3, %rd5;
	ld.global.u32 	%r14, [%rd6];
	mul.lo.s32 	%r15, %r14, 3;
	add.s64 	%rd7, %rd4, %rd5;
	st.global.u32 	[%rd7], %r15;
$L__BB0_2:
	ret;

}


// ===== COMPILED SASS (sm_100) =====

	.target	sm_100

	.elftype	@"ET_EXEC"


//--------------------- .note.nv.tkinfo           --------------------------
	.section	.note.nv.tkinfo,"",@"SHT_NOTE"
	.sectionflags	@"SHF_NOTE_NV_TKINFO"
	.tkinfo
        /*0018*/ 	.word	0x00000002
        /*0030*/ 	.string	""
        /*0030*/ 	.string	"ptxas"
        /*0030*/ 	.string	"Cuda compilation tools, release 13.0, V13.0.88"
        /*0030*/ 	.string	"Build cuda_13.0.r13.0/compiler.36424714_0"
        /*0030*/ 	.string	"-arch sm_100 -m 64 "



//--------------------- .note.nv.cuinfo           --------------------------
	.section	.note.nv.cuinfo,"",@"SHT_NOTE"
	.sectionflags	@"SHF_NOTE_NV_CUINFO"
        /*0018*/ 	.short	0x0002
        /*001a*/ 	.short	0x0064
        /*001c*/ 	.short	0x0082
	.zero		2


//--------------------- .nv.info                  --------------------------
	.section	.nv.info,"",@"SHT_CUDA_INFO"
	.align	4


	//----- nvinfo : EIATTR_REGCOUNT
	.align		4
        /*0000*/ 	.byte	0x04, 0x2f
        /*0002*/ 	.short	(.L_1 - .L_0)
	.align		4
.L_0:
        /*0004*/ 	.word	index@(_Z21pixelMultiplierKernelPiS_ii)
        /*0008*/ 	.word	0x0000000a


	//----- nvinfo : EIATTR_FRAME_SIZE
	.align		4
.L_1:
        /*000c*/ 	.byte	0x04, 0x11
        /*000e*/ 	.short	(.L_3 - .L_2)
	.align		4
.L_2:
        /*0010*/ 	.word	index@(_Z21pixelMultiplierKernelPiS_ii)
        /*0014*/ 	.word	0x00000000


	//----- nvinfo : EIATTR_MIN_STACK_SIZE
	.align		4
.L_3:
        /*0018*/ 	.byte	0x04, 0x12
        /*001a*/ 	.short	(.L_5 - .L_4)
	.align		4
.L_4:
        /*001c*/ 	.word	index@(_Z21pixelMultiplierKernelPiS_ii)
        /*0020*/ 	.word	0x00000000
.L_5:


//--------------------- .nv.compat                --------------------------
	.section	.nv.compat,"",@"SHT_CUDA_COMPAT_INFO"
	.align	4
        /*0000*/ 	.byte	0x02, 0x09, 0x00, 0x00, 0x02, 0x02, 0x01, 0x00, 0x02, 0x05, 0x05, 0x00, 0x03, 0x07, 0x01, 0x01
        /*0010*/ 	.byte	0x02, 0x03, 0x00, 0x00, 0x02, 0x06, 0x01, 0x00, 0x04, 0x0b, 0x08, 0x00, 0x09, 0x00, 0x00, 0x00
        /*0020*/ 	.byte	0x00, 0x00, 0x00, 0x00


//--------------------- .nv.info._Z21pixelMultiplierKernelPiS_ii --------------------------
	.section	.nv.info._Z21pixelMultiplierKernelPiS_ii,"",@"SHT_CUDA_INFO"
	.sectionflags	@""
	.align	4


	//----- nvinfo : EIATTR_CUDA_API_VERSION
	.align		4
        /*0000*/ 	.byte	0x04, 0x37
        /*0002*/ 	.short	(.L_7 - .L_6)
.L_6:
        /*0004*/ 	.word	0x00000082


	//----- nvinfo : EIATTR_KPARAM_INFO
	.align		4
.L_7:
        /*0008*/ 	.byte	0x04, 0x17
        /*000a*/ 	.short	(.L_9 - .L_8)
.L_8:
        /*000c*/ 	.word	0x00000000
        /*0010*/ 	.short	0x0003
        /*0012*/ 	.short	0x0014
        /*0014*/ 	.byte	0x00, 0xf0, 0x11, 0x00


	//----- nvinfo : EIATTR_KPARAM_INFO
	.align		4
.L_9:
        /*0018*/ 	.byte	0x04, 0x17
        /*001a*/ 	.short	(.L_11 - .L_10)
.L_10:
        /*001c*/ 	.word	0x00000000
        /*0020*/ 	.short	0x0002
        /*0022*/ 	.short	0x0010
        /*0024*/ 	.byte	0x00, 0xf0, 0x11, 0x00


	//----- nvinfo : EIATTR_KPARAM_INFO
	.align		4
.L_11:
        /*0028*/ 	.byte	0x04, 0x17
        /*002a*/ 	.short	(.L_13 - .L_12)
.L_12:
        /*002c*/ 	.word	0x00000000
        /*0030*/ 	.short	0x0001
        /*0032*/ 	.short	0x0008
        /*0034*/ 	.byte	0x00, 0xf5, 0x21, 0x00


	//----- nvinfo : EIATTR_KPARAM_INFO
	.align		4
.L_13:
        /*0038*/ 	.byte	0x04, 0x17
        /*003a*/ 	.short	(.L_15 - .L_14)
.L_14:
        /*003c*/ 	.word	0x00000000
        /*0040*/ 	.short	0x0000
        /*0042*/ 	.short	0x0000
        /*0044*/ 	.byte	0x00, 0xf5, 0x21, 0x00


	//----- nvinfo : EIATTR_SPARSE_MMA_MASK
	.align		4
.L_15:
        /*0048*/ 	.byte	0x03, 0x50
        /*004a*/ 	.short	0x0000


	//----- nvinfo : EIATTR_MAXREG_COUNT
	.align		4
        /*004c*/ 	.byte	0x03, 0x1b
        /*004e*/ 	.short	0x00ff


	//----- nvinfo : EIATTR_MERCURY_ISA_VERSION
	.align		4
        /*0050*/ 	.byte	0x03, 0x5f
        /*0052*/ 	.short	0x0101


	//----- nvinfo : EIATTR_VRC_CTA_INIT_COUNT
	.align		4
        /*0054*/ 	.byte	0x02, 0x4a
	.zero		1
	.zero		1


	//----- nvinfo : EIATTR_EXIT_INSTR_OFFSETS
	.align		4
        /*0058*/ 	.byte	0x04, 0x1c
        /*005a*/ 	.short	(.L_17 - .L_16)


	//   ....[0]....
.L_16:
        /*005c*/ 	.word	0x000000c0


	//   ....[1]....
        /*0060*/ 	.word	0x00000160


	//----- nvinfo : EIATTR_CBANK_PARAM_SIZE
	.align		4
.L_17:
        /*0064*/ 	.byte	0x03, 0x19
        /*0066*/ 	.short	0x0018


	//----- nvinfo : EIATTR_PARAM_CBANK
	.align		4
        /*0068*/ 	.byte	0x04, 0x0a
        /*006a*/ 	.short	(.L_19 - .L_18)
	.align		4
.L_18:
        /*006c*/ 	.word	index@(.nv.constant0._Z21pixelMultiplierKernelPiS_ii)
        /*0070*/ 	.short	0x0380
        /*0072*/ 	.short	0x0018


	//----- nvinfo : EIATTR_SW_WAR
	.align		4
.L_19:
        /*0074*/ 	.byte	0x04, 0x36
        /*0076*/ 	.short	(.L_21 - .L_20)
.L_20:
        /*0078*/ 	.word	0x00000008
.L_21:


//--------------------- .nv.callgraph             --------------------------
	.section	.nv.callgraph,"",@"SHT_CUDA_CALLGRAPH"
	.align	4
	.sectionentsize	8
	.align		4
        /*0000*/ 	.word	0x00000000
	.align		4
        /*0004*/ 	.word	0xffffffff
	.align		4
        /*0008*/ 	.word	0x00000000
	.align		4
        /*000c*/ 	.word	0xfffffffe
	.align		4
        /*0010*/ 	.word	0x00000000
	.align		4
        /*0014*/ 	.word	0xfffffffd
	.align		4
        /*0018*/ 	.word	0x00000000
	.align		4
        /*001c*/ 	.word	0xfffffffc


//--------------------- .text._Z21pixelMultiplierKernelPiS_ii --------------------------
	.section	.text._Z21pixelMultiplierKernelPiS_ii,"ax",@progbits
	.align	128
        .global         _Z21pixelMultiplierKernelPiS_ii
        .type           _Z21pixelMultiplierKernelPiS_ii,@function
        .size           _Z21pixelMultiplierKernelPiS_ii,(.L_x_1 - _Z21pixelMultiplierKernelPiS_ii)
        .other          _Z21pixelMultiplierKernelPiS_ii,@"STO_CUDA_ENTRY STV_DEFAULT"
_Z21pixelMultiplierKernelPiS_ii:
.text._Z21pixelMultiplierKernelPiS_ii:
[----:B------:R-:W-:Y:S01]  /*0000*/  LDC R1, c[0x0][0x37c] ;  /* 0x0000df00ff017b82 */ /* 0x000fe20000000800 */
[----:B------:R-:W0:Y:S01]  /*0010*/  S2R R5, SR_TID.Y ;  /* 0x0000000000057919 */ /* 0x000e220000002200 */
[----:B------:R-:W1:Y:S01]  /*0020*/  LDCU UR4, c[0x0][0x360] ;  /* 0x00006c00ff0477ac */ /* 0x000e620008000800 */
[----:B------:R-:W0:Y:S01]  /*0030*/  S2R R2, SR_CTAID.Y ;  /* 0x0000000000027919 */ /* 0x000e220000002600 */
[----:B------:R-:W0:Y:S01]  /*0040*/  LDCU UR5, c[0x0][0x364] ;  /* 0x00006c80ff0577ac */ /* 0x000e220008000800 */
[----:B------:R-:W1:Y:S01]  /*0050*/  S2R R0, SR_TID.X ;  /* 0x0000000000007919 */ /* 0x000e620000002100 */
[----:B------:R-:W2:Y:S01]  /*0060*/  LDCU.64 UR6, c[0x0][0x390] ;  /* 0x00007200ff0677ac */ /* 0x000ea20008000a00 */
[----:B------:R-:W1:Y:S01]  /*0070*/  S2R R3, SR_CTAID.X ;  /* 0x0000000000037919 */ /* 0x000e620000002500 */
[----:B0-----:R-:W-:-:S05]  /*0080*/  IMAD R5, R2, UR5, R5 ;  /* 0x0000000502057c24 */ /* 0x001fca000f8e0205 */
[----:B--2---:R-:W-:Y:S01]  /*0090*/  ISETP.GE.AND P0, PT, R5, UR7, PT ;  /* 0x0000000705007c0c */ /* 0x004fe2000bf06270 */
[----:B-1----:R-:W-:-:S05]  /*00a0*/  IMAD R0, R3, UR4, R0 ;  /* 0x0000000403007c24 */ /* 0x002fca000f8e0200 */
[----:B------:R-:W-:-:S13]  /*00b0*/  ISETP.GE.OR P0, PT, R0, UR6, P0 ;  /* 0x0000000600007c0c */ /* 0x000fda0008706670 */
[----:B------:R-:W-:Y:S05]  /*00c0*/  @P0 EXIT ;  /* 0x000000000000094d */ /* 0x000fea0003800000 */
[----:B------:R-:W0:Y:S01]  /*00d0*/  LDC.64 R2, c[0x0][0x380] ;  /* 0x0000e000ff027b82 */ /* 0x000e220000000a00 */
[----:B------:R-:W1:Y:S01]  /*00e0*/  LDCU.64 UR4, c[0x0][0x358] ;  /* 0x00006b00ff0477ac */ /* 0x000e620008000a00 */
[----:B------:R-:W-:-:S06]  /*00f0*/  IMAD R7, R5, UR6, R0 ;  /* 0x0000000605077c24 */ /* 0x000fcc000f8e0200 */
[----:B------:R-:W2:Y:S01]  /*0100*/  LDC.64 R4, c[0x0][0x388] ;  /* 0x0000e200ff047b82 */ /* 0x000ea20000000a00 */
[----:B0-----:R-:W-:-:S06]  /*0110*/  IMAD.WIDE R2, R7, 0x4, R2 ;  /* 0x0000000407027825 */ /* 0x001fcc00078e0202 */
[----:B-1----:R-:W3:Y:S01]  /*0120*/  LDG.E R2, desc[UR4][R2.64] ;  /* 0x0000000402027981 */ /* 0x002ee2000c1e1900 */
[----:B--2---:R-:W-:Y:S01]  /*0130*/  IMAD.WIDE R4, R7, 0x4, R4 ;  /* 0x0000000407047825 */ /* 0x004fe200078e0204 */
[----:B---3--:R-:W-:-:S05]  /*0140*/  LEA R7, R2, R2, 0x1 ;  /* 0x0000000202077211 */ /* 0x008fca00078e08ff */
[----:B------:R-:W-:Y:S01]  /*0150*/  STG.E desc[UR4][R4.64], R7 ;  /* 0x0000000704007986 */ /* 0x000fe2000c101904 */
[----:B------:R-:W-:Y:S05]  /*0160*/  EXIT ;  /* 0x000000000000794d */ /* 0x000fea0003800000 */
.L_x_0:
[----:B------:R-:W-:-:S00]  /*0170*/  BRA `(.L_x_0) ;  /* 0xfffffffc00fc7947 */ /* 0x000fc0000383ffff */
[----:B------:R-:W-:-:S00]  /*0180*/  NOP ;  /* 0x0000000000007918 */ /* 0x000fc00000000000 */
[----:B------:R-:W-:-:S00]  /*0190*/  NOP ;  /* 0x0000000000007918 */ /* 0x000fc00000000000 */
[----:B------:R-:W-:-:S00]  /*01a0*/  NOP ;  /* 0x0000000000007918 */ /* 0x000fc00000000000 */
[----:B------:R-:W-:-:S00]  /*01b0*/  NOP ;  /* 0x0000000000007918 */ /* 0x000fc00000000000 */
[----:B------:R-:W-:-:S00]  /*01c0*/  NOP ;  /* 0x0000000000007918 */ /* 0x000fc00000000000 */
[----:B------:R-:W-:-:S00]  /*01d0*/  NOP ;  /* 0x0000000000007918 */ /* 0x000fc00000000000 */
[----:B------:R-:W-:-:S00]  /*01e0*/  NOP ;  /* 0x0000000000007918 */ /* 0x000fc00000000000 */
[----:B------:R-:W-:-:S00]  /*01f0*/  NOP ;  /* 0x0000000000007918 */ /* 0x000fc00000000000 */
.L_x_1:


//--------------------- .nv.shared.reserved.0     --------------------------
	.section	.nv.shared.reserved.0,"aw",@nobits
	.weak		__nv_reservedSMEM_offset_0_alias
	.size		__nv_reservedSMEM_offset_0_alias, 0, 64
	.other		__nv_reservedSMEM_offset_0_alias,@"STO_CUDA_RESERVED_SHARED STV_DEFAULT"
__nv_reservedSMEM_offset_0_alias:
	.zero		0
	.zero		64


//--------------------- .nv.constant0._Z21pixelMultiplierKernelPiS_ii --------------------------
	.section	.nv.constant0._Z21pixelMultiplierKernelPiS_ii,"a",@progbits
	.sectionflags	@""
	.align	4
.nv.constant0._Z21pixelMultiplierKernelPiS_ii:
	.zero		920


//--------------------- SYMBOLS --------------------------

	.type		.nv.reservedSmem.offset0,@object
	.size		.nv.reservedSmem.offset0,0x4
